	.headerflags	@"EF_CUDA_TEXMODE_UNIFIED EF_CUDA_64BIT_ADDRESS EF_CUDA_ACCELERATORS EF_CUDA_SM90 EF_CUDA_VIRTUAL_SM(EF_CUDA_SM90)"
	.elftype	@"ET_EXEC"


//--------------------- .nv.info                  --------------------------
	.section	.nv.info,"",@"SHT_CUDA_INFO"
	.align	4


	//----- nvinfo : EIATTR_REGCOUNT
	.align		4
        /*0000*/ 	.byte	0x04, 0x2f
        /*0002*/ 	.short	(.L_1 - .L_0)
	.align		4
.L_0:
        /*0004*/ 	.word	index@(triton_poi_fused__to_copy_arange_clamp_mul_sub_34)
        /*0008*/ 	.word	0x0000000c


	//----- nvinfo : EIATTR_MIN_STACK_SIZE
	.align		4
.L_1:
        /*000c*/ 	.byte	0x04, 0x12
        /*000e*/ 	.short	(.L_3 - .L_2)
	.align		4
.L_2:
        /*0010*/ 	.word	index@(triton_poi_fused__to_copy_arange_clamp_mul_sub_34)
        /*0014*/ 	.word	0x00000000


	//----- nvinfo : EIATTR_FRAME_SIZE
	.align		4
.L_3:
        /*0018*/ 	.byte	0x04, 0x11
        /*001a*/ 	.short	(.L_5 - .L_4)
	.align		4
.L_4:
        /*001c*/ 	.word	index@(triton_poi_fused__to_copy_arange_clamp_mul_sub_34)
        /*0020*/ 	.word	0x00000000


	//----- nvinfo : EIATTR_MIN_STACK_SIZE
	.align		4
.L_5:
        /*0024*/ 	.byte	0x04, 0x12
        /*0026*/ 	.short	(.L_7 - .L_6)
	.align		4
.L_6:
        /*0028*/ 	.word	index@(triton_poi_fused__to_copy_arange_clamp_mul_sub_34)
        /*002c*/ 	.word	0x00000000
.L_7:


//--------------------- .nv.info.triton_poi_fused__to_copy_arange_clamp_mul_sub_34 --------------------------
	.section	.nv.info.triton_poi_fused__to_copy_arange_clamp_mul_sub_34,"",@"SHT_CUDA_INFO"
	.sectionflags	@""
	.align	4


	//----- nvinfo : EIATTR_CUDA_API_VERSION
	.align		4
        /*0000*/ 	.byte	0x04, 0x37
        /*0002*/ 	.short	(.L_9 - .L_8)
.L_8:
        /*0004*/ 	.word	0x0000007c


	//----- nvinfo : EIATTR_KPARAM_INFO
	.align		4
.L_9:
        /*0008*/ 	.byte	0x04, 0x17
        /*000a*/ 	.short	(.L_11 - .L_10)
.L_10:
        /*000c*/ 	.word	0x00000000
        /*0010*/ 	.short	0x0001
        /*0012*/ 	.short	0x0008
        /*0014*/ 	.byte	0x00, 0xf0, 0x11, 0x00


	//----- nvinfo : EIATTR_KPARAM_INFO
	.align		4
.L_11:
        /*0018*/ 	.byte	0x04, 0x17
        /*001a*/ 	.short	(.L_13 - .L_12)
.L_12:
        /*001c*/ 	.word	0x00000000
        /*0020*/ 	.short	0x0000
        /*0022*/ 	.short	0x0000
        /*0024*/ 	.byte	0x00, 0xf4, 0x21, 0x00


	//----- nvinfo : EIATTR_SPARSE_MMA_MASK
	.align		4
.L_13:
        /*0028*/ 	.byte	0x03, 0x50
        /*002a*/ 	.short	0x0000


	//----- nvinfo : EIATTR_MAXREG_COUNT
	.align		4
        /*002c*/ 	.byte	0x03, 0x1b
        /*002e*/ 	.short	0x00ff


	//----- nvinfo : EIATTR_EXIT_INSTR_OFFSETS
	.align		4
        /*0030*/ 	.byte	0x04, 0x1c
        /*0032*/ 	.short	(.L_15 - .L_14)


	//   ....[0]....
.L_14:
        /*0034*/ 	.word	0x00000160


	//   ....[1]....
        /*0038*/ 	.word	0x00000190


	//----- nvinfo : EIATTR_REQNTID
	.align		4
.L_15:
        /*003c*/ 	.byte	0x04, 0x10
        /*003e*/ 	.short	(.L_17 - .L_16)
.L_16:
        /*0040*/ 	.word	0x00000020
        /*0044*/ 	.word	0x00000001
        /*0048*/ 	.word	0x00000001


	//----- nvinfo : EIATTR_CBANK_PARAM_SIZE
	.align		4
.L_17:
        /*004c*/ 	.byte	0x03, 0x19
        /*004e*/ 	.short	0x000c


	//----- nvinfo : EIATTR_PARAM_CBANK
	.align		4
        /*0050*/ 	.byte	0x04, 0x0a
        /*0052*/ 	.short	(.L_19 - .L_18)
	.align		4
.L_18:
        /*0054*/ 	.word	index@(.nv.constant0.triton_poi_fused__to_copy_arange_clamp_mul_sub_34)
        /*0058*/ 	.short	0x0210
        /*005a*/ 	.short	0x000c


	//----- nvinfo : EIATTR_SW_WAR
	.align		4
.L_19:
        /*005c*/ 	.byte	0x04, 0x36
        /*005e*/ 	.short	(.L_21 - .L_20)
.L_20:
        /*0060*/ 	.word	0x00000008
.L_21:


//--------------------- .nv.callgraph             --------------------------
	.section	.nv.callgraph,"",@"SHT_CUDA_CALLGRAPH"
	.align	4
	.sectionentsize	8
	.align		4
        /*0000*/ 	.word	0x00000000
	.align		4
        /*0004*/ 	.word	0xffffffff
	.align		4
        /*0008*/ 	.word	0x00000000
	.align		4
        /*000c*/ 	.word	0xfffffffe
	.align		4
        /*0010*/ 	.word	0x00000000
	.align		4
        /*0014*/ 	.word	0xfffffffd
	.align		4
        /*0018*/ 	.word	0x00000000
	.align		4
        /*001c*/ 	.word	0xfffffffc


//--------------------- .text.triton_poi_fused__to_copy_arange_clamp_mul_sub_34 --------------------------
	.section	.text.triton_poi_fused__to_copy_arange_clamp_mul_sub_34,"ax",@progbits
	.align	128
        .global         triton_poi_fused__to_copy_arange_clamp_mul_sub_34
        .type           triton_poi_fused__to_copy_arange_clamp_mul_sub_34,@function
        .size           triton_poi_fused__to_copy_arange_clamp_mul_sub_34,(.L_x_1 - triton_poi_fused__to_copy_arange_clamp_mul_sub_34)
        .other          triton_poi_fused__to_copy_arange_clamp_mul_sub_34,@"STO_CUDA_ENTRY STV_DEFAULT"
triton_poi_fused__to_copy_arange_clamp_mul_sub_34:
.text.triton_poi_fused__to_copy_arange_clamp_mul_sub_34:
[----:B------:R-:W0:Y:S02]  /*0000*/  LDC R1, c[0x0][0x28] ;  /* 0x00000a00ff017b82 */ /* 0x000e240000000800 */
[----:B------:R-:W1:Y:S01]  /*0010*/  S2R R0, SR_TID.X ;  /* 0x0000000000007919 */ /* 0x000e620000002100 */
[----:B------:R-:W2:Y:S01]  /*0020*/  S2R R5, SR_CTAID.X ;  /* 0x0000000000057919 */ /* 0x000ea20000002500 */
[----:B-1----:R-:W-:-:S05]  /*0030*/  IMAD.SHL.U32 R0, R0, 0x2, RZ ;  /* 0x0000000200007824 */ /* 0x002fca00078e00ff */
[----:B------:R-:W-:-:S05]  /*0040*/  LOP3.LUT R0, R0, 0x3e, RZ, 0xc0, !PT ;  /* 0x0000003e00007812 */ /* 0x000fca00078ec0ff */
[----:B--2---:R-:W-:-:S04]  /*0050*/  IMAD R5, R5, 0x40, R0 ;  /* 0x0000004005057824 */ /* 0x004fc800078e0200 */
[C---:B------:R-:W-:Y:S01]  /*0060*/  VIADD R0, R5.reuse, 0x1 ;  /* 0x0000000105007836 */ /* 0x040fe20000000000 */
[----:B------:R-:W-:Y:S02]  /*0070*/  I2FP.F32.S32 R2, R5 ;  /* 0x0000000500027245 */ /* 0x000fe40000201400 */
[----:B------:R-:W-:Y:S02]  /*0080*/  ISETP.GE.AND P0, PT, R5, 0x40, PT ;  /* 0x000000400500780c */ /* 0x000fe40003f06270 */
[----:B------:R-:W-:Y:S01]  /*0090*/  I2FP.F32.S32 R0, R0 ;  /* 0x0000000000007245 */ /* 0x000fe20000201400 */
[----:B------:R-:W-:-:S04]  /*00a0*/  FMUL R2, R2, 0.11111111193895339966 ;  /* 0x3de38e3902027820 */ /* 0x000fc80000400000 */
[----:B------:R-:W-:Y:S01]  /*00b0*/  FMUL R0, R0, 0.11111111193895339966 ;  /* 0x3de38e3900007820 */ /* 0x000fe20000400000 */
[----:B------:R-:W-:Y:S02]  /*00c0*/  FMNMX R4, RZ, R2, !PT ;  /* 0x00000002ff047209 */ /* 0x000fe40007800000 */
[----:B------:R-:W1:Y:S02]  /*00d0*/  LDC.64 R2, c[0x0][0x210] ;  /* 0x00008400ff027b82 */ /* 0x000e640000000a00 */
[----:B------:R-:W-:Y:S01]  /*00e0*/  FMNMX R0, RZ, R0, !PT ;  /* 0x00000000ff007209 */ /* 0x000fe20007800000 */
[----:B------:R-:W2:Y:S08]  /*00f0*/  F2I.TRUNC.NTZ R6, R4 ;  /* 0x0000000400067305 */ /* 0x000eb0000020f100 */
[----:B------:R-:W3:Y:S01]  /*0100*/  F2I.TRUNC.NTZ R7, R0 ;  /* 0x0000000000077305 */ /* 0x000ee2000020f100 */
[----:B--2---:R-:W-:-:S05]  /*0110*/  I2FP.F32.S32 R9, R6 ;  /* 0x0000000600097245 */ /* 0x004fca0000201400 */
[----:B------:R-:W-:Y:S01]  /*0120*/  FADD.SAT R6, R4, -R9 ;  /* 0x8000000904067221 */ /* 0x000fe20000002000 */
[----:B-1----:R-:W-:Y:S01]  /*0130*/  IMAD.WIDE R2, R5, 0x4, R2 ;  /* 0x0000000405027825 */ /* 0x002fe200078e0202 */
[----:B---3--:R-:W-:-:S05]  /*0140*/  I2FP.F32.S32 R7, R7 ;  /* 0x0000000700077245 */ /* 0x008fca0000201400 */
[----:B------:R-:W-:Y:S01]  /*0150*/  FADD.SAT R7, R0, -R7 ;  /* 0x8000000700077221 */ /* 0x000fe20000002000 */
[----:B------:R-:W-:Y:S06]  /*0160*/  @P0 EXIT ;  /* 0x000000000000094d */ /* 0x000fec0003800000 */
[----:B------:R-:W-:Y:S02]  /*0170*/  ULDC.64 UR4, c[0x0][0x208] ;  /* 0x0000820000047ab9 */ /* 0x000fe40000000a00 */
[----:B------:R-:W-:Y:S01]  /*0180*/  STG.E.64 desc[UR4][R2.64], R6 ;  /* 0x0000000602007986 */ /* 0x000fe2000c101b04 */
[----:B------:R-:W-:Y:S05]  /*0190*/  EXIT ;  /* 0x000000000000794d */ /* 0x000fea0003800000 */
.L_x_0:
[----:B------:R-:W-:-:S00]  /*01a0*/  BRA `(.L_x_0) ;  /* 0xfffffffc00fc7947 */ /* 0x000fc0000383ffff */
[----:B------:R-:W-:-:S00]  /*01b0*/  NOP ;  /* 0x0000000000007918 */ /* 0x000fc00000000000 */
        /* <DEDUP_REMOVED lines=12> */
.L_x_1:


//--------------------- .nv.constant0.triton_poi_fused__to_copy_arange_clamp_mul_sub_34 --------------------------
	.section	.nv.constant0.triton_poi_fused__to_copy_arange_clamp_mul_sub_34,"a",@progbits
	.sectionflags	@""
	.align	4
.nv.constant0.triton_poi_fused__to_copy_arange_clamp_mul_sub_34:
	.zero		540
